//
// Generated by NVIDIA NVVM Compiler
//
// Compiler Build ID: CL-36424714
// Cuda compilation tools, release 13.0, V13.0.88
// Based on NVVM 20.0.0
//

.version 9.0
.target sm_100
.address_size 64

	// .globl	vectorDistanceG

.visible .entry vectorDistanceG(
	.param .u64 .ptr .align 1 vectorDistanceG_param_0,
	.param .u64 .ptr .align 1 vectorDistanceG_param_1,
	.param .u64 .ptr .align 1 vectorDistanceG_param_2,
	.param .u32 vectorDistanceG_param_3
)
{
	.reg .pred 	%p<3>;
	.reg .b32 	%r<11>;
	.reg .b32 	%f<5>;
	.reg .b64 	%rd<11>;

	ld.param.u64 	%rd4, [vectorDistanceG_param_0];
	ld.param.u64 	%rd5, [vectorDistanceG_param_1];
	ld.param.u64 	%rd6, [vectorDistanceG_param_2];
	ld.param.u32 	%r6, [vectorDistanceG_param_3];
	mov.u32 	%r7, %ctaid.x;
	mov.u32 	%r1, %ntid.x;
	mov.u32 	%r8, %tid.x;
	mad.lo.s32 	%r10, %r7, %r1, %r8;
	setp.ge.s32 	%p1, %r10, %r6;
	@%p1 bra 	$L__BB0_3;
	mov.u32 	%r9, %nctaid.x;
	mul.lo.s32 	%r3, %r9, %r1;
	cvta.to.global.u64 	%rd1, %rd5;
	cvta.to.global.u64 	%rd2, %rd6;
	cvta.to.global.u64 	%rd3, %rd4;
$L__BB0_2:
	mul.wide.s32 	%rd7, %r10, 4;
	add.s64 	%rd8, %rd1, %rd7;
	ld.global.f32 	%f1, [%rd8];
	add.s64 	%rd9, %rd2, %rd7;
	ld.global.f32 	%f2, [%rd9];
	sub.f32 	%f3, %f1, %f2;
	mul.f32 	%f4, %f3, %f3;
	add.s64 	%rd10, %rd3, %rd7;
	st.global.f32 	[%rd10], %f4;
	add.s32 	%r10, %r10, %r3;
	setp.lt.s32 	%p2, %r10, %r6;
	@%p2 bra 	$L__BB0_2;
$L__BB0_3:
	ret;

}


// ===== COMPILED SASS (sm_100) =====

	.target	sm_100

	.elftype	@"ET_EXEC"


//--------------------- .note.nv.tkinfo           --------------------------
	.section	.note.nv.tkinfo,"",@"SHT_NOTE"
	.sectionflags	@"SHF_NOTE_NV_TKINFO"
	.tkinfo
        /*0018*/ 	.word	0x00000002
        /*0030*/ 	.string	""
        /*0030*/ 	.string	"ptxas"
        /*0030*/ 	.string	"Cuda compilation tools, release 13.0, V13.0.88"
        /*0030*/ 	.string	"Build cuda_13.0.r13.0/compiler.36424714_0"
        /*0030*/ 	.string	"-arch sm_100 -m 64 "



//--------------------- .note.nv.cuinfo           --------------------------
	.section	.note.nv.cuinfo,"",@"SHT_NOTE"
	.sectionflags	@"SHF_NOTE_NV_CUINFO"
        /*0018*/ 	.short	0x0002
        /*001a*/ 	.short	0x0064
        /*001c*/ 	.short	0x0082
	.zero		2


//--------------------- .nv.info                  --------------------------
	.section	.nv.info,"",@"SHT_CUDA_INFO"
	.align	4


	//----- nvinfo : EIATTR_REGCOUNT
	.align		4
        /*0000*/ 	.byte	0x04, 0x2f
        /*0002*/ 	.short	(.L_1 - .L_0)
	.align		4
.L_0:
        /*0004*/ 	.word	index@(vectorDistanceG)
        /*0008*/ 	.word	0x00000014


	//----- nvinfo : EIATTR_FRAME_SIZE
	.align		4
.L_1:
        /*000c*/ 	.byte	0x04, 0x11
        /*000e*/ 	.short	(.L_3 - .L_2)
	.align		4
.L_2:
        /*0010*/ 	.word	index@(vectorDistanceG)
        /*0014*/ 	.word	0x00000000


	//----- nvinfo : EIATTR_MIN_STACK_SIZE
	.align		4
.L_3:
        /*0018*/ 	.byte	0x04, 0x12
        /*001a*/ 	.short	(.L_5 - .L_4)
	.align		4
.L_4:
        /*001c*/ 	.word	index@(vectorDistanceG)
        /*0020*/ 	.word	0x00000000
.L_5:


//--------------------- .nv.compat                --------------------------
	.section	.nv.compat,"",@"SHT_CUDA_COMPAT_INFO"
	.align	4
        /*0000*/ 	.byte	0x02, 0x09, 0x00, 0x00, 0x02, 0x02, 0x01, 0x00, 0x02, 0x05, 0x05, 0x00, 0x03, 0x07, 0x01, 0x01
        /*0010*/ 	.byte	0x02, 0x03, 0x00, 0x00, 0x02, 0x06, 0x01, 0x00, 0x04, 0x0b, 0x08, 0x00, 0x09, 0x00, 0x00, 0x00
        /*0020*/ 	.byte	0x00, 0x00, 0x00, 0x00


//--------------------- .nv.info.vectorDistanceG  --------------------------
	.section	.nv.info.vectorDistanceG,"",@"SHT_CUDA_INFO"
	.sectionflags	@""
	.align	4


	//----- nvinfo : EIATTR_CUDA_API_VERSION
	.align		4
        /*0000*/ 	.byte	0x04, 0x37
        /*0002*/ 	.short	(.L_7 - .L_6)
.L_6:
        /*0004*/ 	.word	0x00000082


	//----- nvinfo : EIATTR_KPARAM_INFO
	.align		4
.L_7:
        /*0008*/ 	.byte	0x04, 0x17
        /*000a*/ 	.short	(.L_9 - .L_8)
.L_8:
        /*000c*/ 	.word	0x00000000
        /*0010*/ 	.short	0x0003
        /*0012*/ 	.short	0x0018
        /*0014*/ 	.byte	0x00, 0xf0, 0x11, 0x00


	//----- nvinfo : EIATTR_KPARAM_INFO
	.align		4
.L_9:
        /*0018*/ 	.byte	0x04, 0x17
        /*001a*/ 	.short	(.L_11 - .L_10)
.L_10:
        /*001c*/ 	.word	0x00000000
        /*0020*/ 	.short	0x0002
        /*0022*/ 	.short	0x0010
        /*0024*/ 	.byte	0x00, 0xf5, 0x21, 0x00


	//----- nvinfo : EIATTR_KPARAM_INFO
	.align		4
.L_11:
        /*0028*/ 	.byte	0x04, 0x17
        /*002a*/ 	.short	(.L_13 - .L_12)
.L_12:
        /*002c*/ 	.word	0x00000000
        /*0030*/ 	.short	0x0001
        /*0032*/ 	.short	0x0008
        /*0034*/ 	.byte	0x00, 0xf5, 0x21, 0x00


	//----- nvinfo : EIATTR_KPARAM_INFO
	.align		4
.L_13:
        /*0038*/ 	.byte	0x04, 0x17
        /*003a*/ 	.short	(.L_15 - .L_14)
.L_14:
        /*003c*/ 	.word	0x00000000
        /*0040*/ 	.short	0x0000
        /*0042*/ 	.short	0x0000
        /*0044*/ 	.byte	0x00, 0xf5, 0x21, 0x00


	//----- nvinfo : EIATTR_SPARSE_MMA_MASK
	.align		4
.L_15:
        /*0048*/ 	.byte	0x03, 0x50
        /*004a*/ 	.short	0x0000


	//----- nvinfo : EIATTR_MAXREG_COUNT
	.align		4
        /*004c*/ 	.byte	0x03, 0x1b
        /*004e*/ 	.short	0x00ff


	//----- nvinfo : EIATTR_MERCURY_ISA_VERSION
	.align		4
        /*0050*/ 	.byte	0x03, 0x5f
        /*0052*/ 	.short	0x0101


	//----- nvinfo : EIATTR_VRC_CTA_INIT_COUNT
	.align		4
        /*0054*/ 	.byte	0x02, 0x4a
	.zero		1
	.zero		1


	//----- nvinfo : EIATTR_EXIT_INSTR_OFFSETS
	.align		4
        /*0058*/ 	.byte	0x04, 0x1c
        /*005a*/ 	.short	(.L_17 - .L_16)


	//   ....[0]....
.L_16:
        /*005c*/ 	.word	0x00000070


	//   ....[1]....
        /*0060*/ 	.word	0x00000190


	//----- nvinfo : EIATTR_CRS_STACK_SIZE
	.align		4
.L_17:
        /*0064*/ 	.byte	0x04, 0x1e
        /*0066*/ 	.short	(.L_19 - .L_18)
.L_18:
        /*0068*/ 	.word	0x00000000


	//----- nvinfo : EIATTR_CBANK_PARAM_SIZE
	.align		4
.L_19:
        /*006c*/ 	.byte	0x03, 0x19
        /*006e*/ 	.short	0x001c


	//----- nvinfo : EIATTR_PARAM_CBANK
	.align		4
        /*0070*/ 	.byte	0x04, 0x0a
        /*0072*/ 	.short	(.L_21 - .L_20)
	.align		4
.L_20:
        /*0074*/ 	.word	index@(.nv.constant0.vectorDistanceG)
        /*0078*/ 	.short	0x0380
        /*007a*/ 	.short	0x001c


	//----- nvinfo : EIATTR_SW_WAR
	.align		4
.L_21:
        /*007c*/ 	.byte	0x04, 0x36
        /*007e*/ 	.short	(.L_23 - .L_22)
.L_22:
        /*0080*/ 	.word	0x00000008
.L_23:


//--------------------- .nv.callgraph             --------------------------
	.section	.nv.callgraph,"",@"SHT_CUDA_CALLGRAPH"
	.align	4
	.sectionentsize	8
	.align		4
        /*0000*/ 	.word	0x00000000
	.align		4
        /*0004*/ 	.word	0xffffffff
	.align		4
        /*0008*/ 	.word	0x00000000
	.align		4
        /*000c*/ 	.word	0xfffffffe
	.align		4
        /*0010*/ 	.word	0x00000000
	.align		4
        /*0014*/ 	.word	0xfffffffd
	.align		4
        /*0018*/ 	.word	0x00000000
	.align		4
        /*001c*/ 	.word	0xfffffffc


//--------------------- .text.vectorDistanceG     --------------------------
	.section	.text.vectorDistanceG,"ax",@progbits
	.align	128
        .global         vectorDistanceG
        .type           vectorDistanceG,@function
        .size           vectorDistanceG,(.L_x_2 - vectorDistanceG)
        .other          vectorDistanceG,@"STO_CUDA_ENTRY STV_DEFAULT"
vectorDistanceG:
.text.vectorDistanceG:
[----:B------:R-:W-:Y:S01]  /*0000*/  LDC R1, c[0x0][0x37c] ;  /* 0x0000df00ff017b82 */ /* 0x000fe20000000800 */
[----:B------:R-:W0:Y:S07]  /*0010*/  S2R R0, SR_TID.X ;  /* 0x0000000000007919 */ /* 0x000e2e0000002100 */
[----:B------:R-:W0:Y:S01]  /*0020*/  S2UR UR4, SR_CTAID.X ;  /* 0x00000000000479c3 */ /* 0x000e220000002500 */
[----:B------:R-:W1:Y:S07]  /*0030*/  LDCU UR5, c[0x0][0x398] ;  /* 0x00007300ff0577ac */ /* 0x000e6e0008000800 */
[----:B------:R-:W0:Y:S02]  /*0040*/  LDC R15, c[0x0][0x360] ;  /* 0x0000d800ff0f7b82 */ /* 0x000e240000000800 */
[----:B0-----:R-:W-:-:S05]  /*0050*/  IMAD R0, R15, UR4, R0 ;  /* 0x000000040f007c24 */ /* 0x001fca000f8e0200 */
[----:B-1----:R-:W-:-:S13]  /*0060*/  ISETP.GE.AND P0, PT, R0, UR5, PT ;  /* 0x0000000500007c0c */ /* 0x002fda000bf06270 */
[----:B------:R-:W-:Y:S05]  /*0070*/  @P0 EXIT ;  /* 0x000000000000094d */ /* 0x000fea0003800000 */
[----:B------:R-:W0:Y:S01]  /*0080*/  LDC.64 R10, c[0x0][0x390] ;  /* 0x0000e400ff0a7b82 */ /* 0x000e220000000a00 */
[----:B------:R-:W1:Y:S01]  /*0090*/  LDCU UR4, c[0x0][0x370] ;  /* 0x00006e00ff0477ac */ /* 0x000e620008000800 */
[----:B------:R-:W2:Y:S06]  /*00a0*/  LDCU.64 UR6, c[0x0][0x358] ;  /* 0x00006b00ff0677ac */ /* 0x000eac0008000a00 */
[----:B------:R-:W3:Y:S08]  /*00b0*/  LDC.64 R12, c[0x0][0x380] ;  /* 0x0000e000ff0c7b82 */ /* 0x000ef00000000a00 */
[----:B------:R-:W4:Y:S01]  /*00c0*/  LDC.64 R8, c[0x0][0x388] ;  /* 0x0000e200ff087b82 */ /* 0x000f220000000a00 */
[----:B-1----:R-:W-:-:S07]  /*00d0*/  IMAD R15, R15, UR4, RZ ;  /* 0x000000040f0f7c24 */ /* 0x002fce000f8e02ff */
.L_x_0:
[----:B----4-:R-:W-:-:S04]  /*00e0*/  IMAD.WIDE R2, R0, 0x4, R8 ;  /* 0x0000000400027825 */ /* 0x010fc800078e0208 */
[C---:B0-----:R-:W-:Y:S02]  /*00f0*/  IMAD.WIDE R4, R0.reuse, 0x4, R10 ;  /* 0x0000000400047825 */ /* 0x041fe400078e020a */
[----:B--2---:R-:W2:Y:S04]  /*0100*/  LDG.E R2, desc[UR6][R2.64] ;  /* 0x0000000602027981 */ /* 0x004ea8000c1e1900 */
[----:B------:R-:W2:Y:S01]  /*0110*/  LDG.E R5, desc[UR6][R4.64] ;  /* 0x0000000604057981 */ /* 0x000ea2000c1e1900 */
[----:B-1-3--:R-:W-:Y:S01]  /*0120*/  IMAD.WIDE R6, R0, 0x4, R12 ;  /* 0x0000000400067825 */ /* 0x00afe200078e020c */
[----:B------:R-:W-:-:S04]  /*0130*/  IADD3 R0, PT, PT, R15, R0, RZ ;  /* 0x000000000f007210 */ /* 0x000fc80007ffe0ff */
[----:B------:R-:W-:Y:S01]  /*0140*/  ISETP.GE.AND P0, PT, R0, UR5, PT ;  /* 0x0000000500007c0c */ /* 0x000fe2000bf06270 */
[----:B--2---:R-:W-:-:S04]  /*0150*/  FADD R14, R2, -R5 ;  /* 0x80000005020e7221 */ /* 0x004fc80000000000 */
[----:B------:R-:W-:-:S05]  /*0160*/  FMUL R17, R14, R14 ;  /* 0x0000000e0e117220 */ /* 0x000fca0000400000 */
[----:B------:R1:W-:Y:S03]  /*0170*/  STG.E desc[UR6][R6.64], R17 ;  /* 0x0000001106007986 */ /* 0x0003e6000c101906 */
[----:B------:R-:W-:Y:S05]  /*0180*/  @!P0 BRA `(.L_x_0) ;  /* 0xfffffffc00d48947 */ /* 0x000fea000383ffff */
[----:B------:R-:W-:Y:S05]  /*0190*/  EXIT ;  /* 0x000000000000794d */ /* 0x000fea0003800000 */
.L_x_1:
[----:B------:R-:W-:-:S00]  /*01a0*/  BRA `(.L_x_1) ;  /* 0xfffffffc00fc7947 */ /* 0x000fc0000383ffff */
[----:B------:R-:W-:-:S00]  /*01b0*/  NOP ;  /* 0x0000000000007918 */ /* 0x000fc00000000000 */
        /* <DEDUP_REMOVED lines=12> */
.L_x_2:


//--------------------- .nv.shared.reserved.0     --------------------------
	.section	.nv.shared.reserved.0,"aw",@nobits
	.weak		__nv_reservedSMEM_offset_0_alias
	.size		__nv_reservedSMEM_offset_0_alias, 0, 64
	.other		__nv_reservedSMEM_offset_0_alias,@"STO_CUDA_RESERVED_SHARED STV_DEFAULT"
__nv_reservedSMEM_offset_0_alias:
	.zero		0
	.zero		64


//--------------------- .nv.constant0.vectorDistanceG --------------------------
	.section	.nv.constant0.vectorDistanceG,"a",@progbits
	.sectionflags	@""
	.align	4
.nv.constant0.vectorDistanceG:
	.zero		924


//--------------------- SYMBOLS --------------------------

	.type		.nv.reservedSmem.offset0,@object
	.size		.nv.reservedSmem.offset0,0x4
